//
// Generated by NVIDIA NVVM Compiler
//
// Compiler Build ID: CL-36424714
// Cuda compilation tools, release 13.0, V13.0.88
// Based on NVVM 20.0.0
//

.version 9.0
.target sm_100
.address_size 64

	// .globl	_Z26matrix_operations_parallelPdS_S_S_S_S_i

.visible .entry _Z26matrix_operations_parallelPdS_S_S_S_S_i(
	.param .u64 .ptr .align 1 _Z26matrix_operations_parallelPdS_S_S_S_S_i_param_0,
	.param .u64 .ptr .align 1 _Z26matrix_operations_parallelPdS_S_S_S_S_i_param_1,
	.param .u64 .ptr .align 1 _Z26matrix_operations_parallelPdS_S_S_S_S_i_param_2,
	.param .u64 .ptr .align 1 _Z26matrix_operations_parallelPdS_S_S_S_S_i_param_3,
	.param .u64 .ptr .align 1 _Z26matrix_operations_parallelPdS_S_S_S_S_i_param_4,
	.param .u64 .ptr .align 1 _Z26matrix_operations_parallelPdS_S_S_S_S_i_param_5,
	.param .u32 _Z26matrix_operations_parallelPdS_S_S_S_S_i_param_6
)
{
	.reg .pred 	%p<3>;
	.reg .b32 	%r<12>;
	.reg .b64 	%rd<21>;
	.reg .b64 	%fd<16>;

	ld.param.u64 	%rd2, [_Z26matrix_operations_parallelPdS_S_S_S_S_i_param_0];
	ld.param.u64 	%rd3, [_Z26matrix_operations_parallelPdS_S_S_S_S_i_param_1];
	ld.param.u64 	%rd4, [_Z26matrix_operations_parallelPdS_S_S_S_S_i_param_2];
	ld.param.u64 	%rd5, [_Z26matrix_operations_parallelPdS_S_S_S_S_i_param_3];
	ld.param.u64 	%rd6, [_Z26matrix_operations_parallelPdS_S_S_S_S_i_param_4];
	ld.param.u64 	%rd7, [_Z26matrix_operations_parallelPdS_S_S_S_S_i_param_5];
	ld.param.u32 	%r4, [_Z26matrix_operations_parallelPdS_S_S_S_S_i_param_6];
	mov.u32 	%r5, %ctaid.y;
	mov.u32 	%r6, %ntid.y;
	mov.u32 	%r7, %tid.y;
	mad.lo.s32 	%r1, %r5, %r6, %r7;
	mov.u32 	%r8, %ctaid.x;
	mov.u32 	%r9, %ntid.x;
	mov.u32 	%r10, %tid.x;
	mad.lo.s32 	%r2, %r8, %r9, %r10;
	max.s32 	%r11, %r1, %r2;
	setp.ge.s32 	%p1, %r11, %r4;
	@%p1 bra 	$L__BB0_4;
	cvta.to.global.u64 	%rd8, %rd2;
	cvta.to.global.u64 	%rd9, %rd3;
	cvta.to.global.u64 	%rd10, %rd4;
	cvta.to.global.u64 	%rd11, %rd5;
	cvta.to.global.u64 	%rd12, %rd6;
	mad.lo.s32 	%r3, %r4, %r1, %r2;
	mul.wide.s32 	%rd13, %r3, 8;
	add.s64 	%rd1, %rd8, %rd13;
	ld.global.f64 	%fd5, [%rd1];
	add.s64 	%rd14, %rd9, %rd13;
	ld.global.f64 	%fd6, [%rd14];
	add.f64 	%fd7, %fd5, %fd6;
	add.s64 	%rd15, %rd10, %rd13;
	st.global.f64 	[%rd15], %fd7;
	ld.global.f64 	%fd8, [%rd1];
	ld.global.f64 	%fd9, [%rd14];
	sub.f64 	%fd10, %fd8, %fd9;
	add.s64 	%rd16, %rd11, %rd13;
	st.global.f64 	[%rd16], %fd10;
	ld.global.f64 	%fd11, [%rd1];
	ld.global.f64 	%fd12, [%rd14];
	mul.f64 	%fd13, %fd11, %fd12;
	add.s64 	%rd17, %rd12, %rd13;
	st.global.f64 	[%rd17], %fd13;
	ld.global.f64 	%fd1, [%rd14];
	setp.eq.f64 	%p2, %fd1, 0d0000000000000000;
	mov.f64 	%fd15, 0d0000000000000000;
	@%p2 bra 	$L__BB0_3;
	ld.global.f64 	%fd14, [%rd1];
	div.rn.f64 	%fd15, %fd14, %fd1;
$L__BB0_3:
	cvta.to.global.u64 	%rd18, %rd7;
	add.s64 	%rd20, %rd18, %rd13;
	st.global.f64 	[%rd20], %fd15;
$L__BB0_4:
	ret;

}


// ===== COMPILED SASS (sm_100) =====

	.target	sm_100

	.elftype	@"ET_EXEC"


//--------------------- .note.nv.tkinfo           --------------------------
	.section	.note.nv.tkinfo,"",@"SHT_NOTE"
	.sectionflags	@"SHF_NOTE_NV_TKINFO"
	.tkinfo
        /*0018*/ 	.word	0x00000002
        /*0030*/ 	.string	""
        /*0030*/ 	.string	"ptxas"
        /*0030*/ 	.string	"Cuda compilation tools, release 13.0, V13.0.88"
        /*0030*/ 	.string	"Build cuda_13.0.r13.0/compiler.36424714_0"
        /*0030*/ 	.string	"-arch sm_100 -m 64 "



//--------------------- .note.nv.cuinfo           --------------------------
	.section	.note.nv.cuinfo,"",@"SHT_NOTE"
	.sectionflags	@"SHF_NOTE_NV_CUINFO"
        /*0018*/ 	.short	0x0002
        /*001a*/ 	.short	0x0064
        /*001c*/ 	.short	0x0082
	.zero		2


//--------------------- .nv.info                  --------------------------
	.section	.nv.info,"",@"SHT_CUDA_INFO"
	.align	4


	//----- nvinfo : EIATTR_REGCOUNT
	.align		4
        /*0000*/ 	.byte	0x04, 0x2f
        /*0002*/ 	.short	(.L_1 - .L_0)
	.align		4
.L_0:
        /*0004*/ 	.word	index@(_Z26matrix_operations_parallelPdS_S_S_S_S_i)
        /*0008*/ 	.word	0x00000019


	//----- nvinfo : EIATTR_FRAME_SIZE
	.align		4
.L_1:
        /*000c*/ 	.byte	0x04, 0x11
        /*000e*/ 	.short	(.L_3 - .L_2)
	.align		4
.L_2:
        /*0010*/ 	.word	index@($__internal_0_$__cuda_sm20_div_rn_f64_full)
        /*0014*/ 	.word	0x00000000


	//----- nvinfo : EIATTR_FRAME_SIZE
	.align		4
.L_3:
        /*0018*/ 	.byte	0x04, 0x11
        /*001a*/ 	.short	(.L_5 - .L_4)
	.align		4
.L_4:
        /*001c*/ 	.word	index@(_Z26matrix_operations_parallelPdS_S_S_S_S_i)
        /*0020*/ 	.word	0x00000000


	//----- nvinfo : EIATTR_MIN_STACK_SIZE
	.align		4
.L_5:
        /*0024*/ 	.byte	0x04, 0x12
        /*0026*/ 	.short	(.L_7 - .L_6)
	.align		4
.L_6:
        /*0028*/ 	.word	index@(_Z26matrix_operations_parallelPdS_S_S_S_S_i)
        /*002c*/ 	.word	0x00000000
.L_7:


//--------------------- .nv.compat                --------------------------
	.section	.nv.compat,"",@"SHT_CUDA_COMPAT_INFO"
	.align	4
        /*0000*/ 	.byte	0x02, 0x09, 0x00, 0x00, 0x02, 0x02, 0x01, 0x00, 0x02, 0x05, 0x05, 0x00, 0x03, 0x07, 0x01, 0x01
        /*0010*/ 	.byte	0x02, 0x03, 0x00, 0x00, 0x02, 0x06, 0x01, 0x00, 0x04, 0x0b, 0x08, 0x00, 0x01, 0x00, 0x00, 0x00
        /*0020*/ 	.byte	0x00, 0x00, 0x00, 0x00


//--------------------- .nv.info._Z26matrix_operations_parallelPdS_S_S_S_S_i --------------------------
	.section	.nv.info._Z26matrix_operations_parallelPdS_S_S_S_S_i,"",@"SHT_CUDA_INFO"
	.sectionflags	@""
	.align	4


	//----- nvinfo : EIATTR_CUDA_API_VERSION
	.align		4
        /*0000*/ 	.byte	0x04, 0x37
        /*0002*/ 	.short	(.L_9 - .L_8)
.L_8:
        /*0004*/ 	.word	0x00000082


	//----- nvinfo : EIATTR_KPARAM_INFO
	.align		4
.L_9:
        /*0008*/ 	.byte	0x04, 0x17
        /*000a*/ 	.short	(.L_11 - .L_10)
.L_10:
        /*000c*/ 	.word	0x00000000
        /*0010*/ 	.short	0x0006
        /*0012*/ 	.short	0x0030
        /*0014*/ 	.byte	0x00, 0xf0, 0x11, 0x00


	//----- nvinfo : EIATTR_KPARAM_INFO
	.align		4
.L_11:
        /*0018*/ 	.byte	0x04, 0x17
        /*001a*/ 	.short	(.L_13 - .L_12)
.L_12:
        /*001c*/ 	.word	0x00000000
        /*0020*/ 	.short	0x0005
        /*0022*/ 	.short	0x0028
        /*0024*/ 	.byte	0x00, 0xf5, 0x21, 0x00


	//----- nvinfo : EIATTR_KPARAM_INFO
	.align		4
.L_13:
        /*0028*/ 	.byte	0x04, 0x17
        /*002a*/ 	.short	(.L_15 - .L_14)
.L_14:
        /*002c*/ 	.word	0x00000000
        /*0030*/ 	.short	0x0004
        /*0032*/ 	.short	0x0020
        /*0034*/ 	.byte	0x00, 0xf5, 0x21, 0x00


	//----- nvinfo : EIATTR_KPARAM_INFO
	.align		4
.L_15:
        /*0038*/ 	.byte	0x04, 0x17
        /*003a*/ 	.short	(.L_17 - .L_16)
.L_16:
        /*003c*/ 	.word	0x00000000
        /*0040*/ 	.short	0x0003
        /*0042*/ 	.short	0x0018
        /*0044*/ 	.byte	0x00, 0xf5, 0x21, 0x00


	//----- nvinfo : EIATTR_KPARAM_INFO
	.align		4
.L_17:
        /*0048*/ 	.byte	0x04, 0x17
        /*004a*/ 	.short	(.L_19 - .L_18)
.L_18:
        /*004c*/ 	.word	0x00000000
        /*0050*/ 	.short	0x0002
        /*0052*/ 	.short	0x0010
        /*0054*/ 	.byte	0x00, 0xf5, 0x21, 0x00


	//----- nvinfo : EIATTR_KPARAM_INFO
	.align		4
.L_19:
        /*0058*/ 	.byte	0x04, 0x17
        /*005a*/ 	.short	(.L_21 - .L_20)
.L_20:
        /*005c*/ 	.word	0x00000000
        /*0060*/ 	.short	0x0001
        /*0062*/ 	.short	0x0008
        /*0064*/ 	.byte	0x00, 0xf5, 0x21, 0x00


	//----- nvinfo : EIATTR_KPARAM_INFO
	.align		4
.L_21:
        /*0068*/ 	.byte	0x04, 0x17
        /*006a*/ 	.short	(.L_23 - .L_22)
.L_22:
        /*006c*/ 	.word	0x00000000
        /*0070*/ 	.short	0x0000
        /*0072*/ 	.short	0x0000
        /*0074*/ 	.byte	0x00, 0xf5, 0x21, 0x00


	//----- nvinfo : EIATTR_SPARSE_MMA_MASK
	.align		4
.L_23:
        /*0078*/ 	.byte	0x03, 0x50
        /*007a*/ 	.short	0x0000


	//----- nvinfo : EIATTR_MAXREG_COUNT
	.align		4
        /*007c*/ 	.byte	0x03, 0x1b
        /*007e*/ 	.short	0x00ff


	//----- nvinfo : EIATTR_MERCURY_ISA_VERSION
	.align		4
        /*0080*/ 	.byte	0x03, 0x5f
        /*0082*/ 	.short	0x0101


	//----- nvinfo : EIATTR_VRC_CTA_INIT_COUNT
	.align		4
        /*0084*/ 	.byte	0x02, 0x4a
	.zero		1
	.zero		1


	//----- nvinfo : EIATTR_EXIT_INSTR_OFFSETS
	.align		4
        /*0088*/ 	.byte	0x04, 0x1c
        /*008a*/ 	.short	(.L_25 - .L_24)


	//   ....[0]....
.L_24:
        /*008c*/ 	.word	0x000000c0


	//   ....[1]....
        /*0090*/ 	.word	0x00000430


	//----- nvinfo : EIATTR_CRS_STACK_SIZE
	.align		4
.L_25:
        /*0094*/ 	.byte	0x04, 0x1e
        /*0096*/ 	.short	(.L_27 - .L_26)
.L_26:
        /*0098*/ 	.word	0x00000000


	//----- nvinfo : EIATTR_CBANK_PARAM_SIZE
	.align		4
.L_27:
        /*009c*/ 	.byte	0x03, 0x19
        /*009e*/ 	.short	0x0034


	//----- nvinfo : EIATTR_PARAM_CBANK
	.align		4
        /*00a0*/ 	.byte	0x04, 0x0a
        /*00a2*/ 	.short	(.L_29 - .L_28)
	.align		4
.L_28:
        /*00a4*/ 	.word	index@(.nv.constant0._Z26matrix_operations_parallelPdS_S_S_S_S_i)
        /*00a8*/ 	.short	0x0380
        /*00aa*/ 	.short	0x0034


	//----- nvinfo : EIATTR_SW_WAR
	.align		4
.L_29:
        /*00ac*/ 	.byte	0x04, 0x36
        /*00ae*/ 	.short	(.L_31 - .L_30)
.L_30:
        /*00b0*/ 	.word	0x00000008
.L_31:


//--------------------- .nv.callgraph             --------------------------
	.section	.nv.callgraph,"",@"SHT_CUDA_CALLGRAPH"
	.align	4
	.sectionentsize	8
	.align		4
        /*0000*/ 	.word	0x00000000
	.align		4
        /*0004*/ 	.word	0xffffffff
	.align		4
        /*0008*/ 	.word	0x00000000
	.align		4
        /*000c*/ 	.word	0xfffffffe
	.align		4
        /*0010*/ 	.word	0x00000000
	.align		4
        /*0014*/ 	.word	0xfffffffd
	.align		4
        /*0018*/ 	.word	0x00000000
	.align		4
        /*001c*/ 	.word	0xfffffffc


//--------------------- .text._Z26matrix_operations_parallelPdS_S_S_S_S_i --------------------------
	.section	.text._Z26matrix_operations_parallelPdS_S_S_S_S_i,"ax",@progbits
	.align	128
        .global         _Z26matrix_operations_parallelPdS_S_S_S_S_i
        .type           _Z26matrix_operations_parallelPdS_S_S_S_S_i,@function
        .size           _Z26matrix_operations_parallelPdS_S_S_S_S_i,(.L_x_10 - _Z26matrix_operations_parallelPdS_S_S_S_S_i)
        .other          _Z26matrix_operations_parallelPdS_S_S_S_S_i,@"STO_CUDA_ENTRY STV_DEFAULT"
_Z26matrix_operations_parallelPdS_S_S_S_S_i:
.text._Z26matrix_operations_parallelPdS_S_S_S_S_i:
[----:B------:R-:W-:Y:S01]  /*0000*/  LDC R1, c[0x0][0x37c] ;  /* 0x0000df00ff017b82 */ /* 0x000fe20000000800 */
[----:B------:R-:W0:Y:S07]  /*0010*/  S2R R3, SR_TID.Y ;  /* 0x0000000000037919 */ /* 0x000e2e0000002200 */
[----:B------:R-:W0:Y:S01]  /*0020*/  LDC R0, c[0x0][0x364] ;  /* 0x0000d900ff007b82 */ /* 0x000e220000000800 */
[----:B------:R-:W1:Y:S01]  /*0030*/  LDCU UR6, c[0x0][0x3b0] ;  /* 0x00007600ff0677ac */ /* 0x000e620008000800 */
[----:B------:R-:W2:Y:S06]  /*0040*/  S2R R2, SR_TID.X ;  /* 0x0000000000027919 */ /* 0x000eac0000002100 */
[----:B------:R-:W0:Y:S08]  /*0050*/  S2UR UR4, SR_CTAID.Y ;  /* 0x00000000000479c3 */ /* 0x000e300000002600 */
[----:B------:R-:W2:Y:S08]  /*0060*/  S2UR UR5, SR_CTAID.X ;  /* 0x00000000000579c3 */ /* 0x000eb00000002500 */
[----:B------:R-:W2:Y:S01]  /*0070*/  LDC R7, c[0x0][0x360] ;  /* 0x0000d800ff077b82 */ /* 0x000ea20000000800 */
[----:B0-----:R-:W-:-:S02]  /*0080*/  IMAD R0, R0, UR4, R3 ;  /* 0x0000000400007c24 */ /* 0x001fc4000f8e0203 */
[----:B--2---:R-:W-:-:S05]  /*0090*/  IMAD R7, R7, UR5, R2 ;  /* 0x0000000507077c24 */ /* 0x004fca000f8e0202 */
[----:B------:R-:W-:-:S04]  /*00a0*/  VIMNMX R2, PT, PT, R0, R7, !PT ;  /* 0x0000000700027248 */ /* 0x000fc80007fe0100 */
[----:B-1----:R-:W-:-:S13]  /*00b0*/  ISETP.GE.AND P0, PT, R2, UR6, PT ;  /* 0x0000000602007c0c */ /* 0x002fda000bf06270 */
[----:B------:R-:W-:Y:S05]  /*00c0*/  @P0 EXIT ;  /* 0x000000000000094d */ /* 0x000fea0003800000 */
[----:B------:R-:W0:Y:S01]  /*00d0*/  LDC.64 R4, c[0x0][0x380] ;  /* 0x0000e000ff047b82 */ /* 0x000e220000000a00 */
[----:B------:R-:W1:Y:S01]  /*00e0*/  LDCU.64 UR4, c[0x0][0x358] ;  /* 0x00006b00ff0477ac */ /* 0x000e620008000a00 */
[----:B------:R-:W-:-:S06]  /*00f0*/  IMAD R0, R0, UR6, R7 ;  /* 0x0000000600007c24 */ /* 0x000fcc000f8e0207 */
[----:B------:R-:W2:Y:S08]  /*0100*/  LDC.64 R2, c[0x0][0x388] ;  /* 0x0000e200ff027b82 */ /* 0x000eb00000000a00 */
[----:B------:R-:W3:Y:S01]  /*0110*/  LDC.64 R10, c[0x0][0x390] ;  /* 0x0000e400ff0a7b82 */ /* 0x000ee20000000a00 */
[----:B0-----:R-:W-:-:S07]  /*0120*/  IMAD.WIDE R4, R0, 0x8, R4 ;  /* 0x0000000800047825 */ /* 0x001fce00078e0204 */
[----:B------:R-:W0:Y:S01]  /*0130*/  LDC.64 R14, c[0x0][0x398] ;  /* 0x0000e600ff0e7b82 */ /* 0x000e220000000a00 */
[----:B-1----:R-:W4:Y:S01]  /*0140*/  LDG.E.64 R6, desc[UR4][R4.64] ;  /* 0x0000000404067981 */ /* 0x002f22000c1e1b00 */
[----:B--2---:R-:W-:-:S06]  /*0150*/  IMAD.WIDE R2, R0, 0x8, R2 ;  /* 0x0000000800027825 */ /* 0x004fcc00078e0202 */
[----:B------:R-:W1:Y:S01]  /*0160*/  LDC.64 R18, c[0x0][0x3a0] ;  /* 0x0000e800ff127b82 */ /* 0x000e620000000a00 */
[----:B------:R-:W4:Y:S02]  /*0170*/  LDG.E.64 R8, desc[UR4][R2.64] ;  /* 0x0000000402087981 */ /* 0x000f24000c1e1b00 */
[----:B----4-:R-:W-:Y:S01]  /*0180*/  DADD R6, R6, R8 ;  /* 0x0000000006067229 */ /* 0x010fe20000000008 */
[----:B---3--:R-:W-:-:S06]  /*0190*/  IMAD.WIDE R8, R0, 0x8, R10 ;  /* 0x0000000800087825 */ /* 0x008fcc00078e020a */
[----:B------:R1:W-:Y:S04]  /*01a0*/  STG.E.64 desc[UR4][R8.64], R6 ;  /* 0x0000000608007986 */ /* 0x0003e8000c101b04 */
[----:B------:R-:W2:Y:S04]  /*01b0*/  LDG.E.64 R10, desc[UR4][R4.64] ;  /* 0x00000004040a7981 */ /* 0x000ea8000c1e1b00 */
[----:B------:R-:W2:Y:S02]  /*01c0*/  LDG.E.64 R12, desc[UR4][R2.64] ;  /* 0x00000004020c7981 */ /* 0x000ea4000c1e1b00 */
[----:B--2---:R-:W-:Y:S01]  /*01d0*/  DADD R10, R10, -R12 ;  /* 0x000000000a0a7229 */ /* 0x004fe2000000080c */
[----:B0-----:R-:W-:-:S06]  /*01e0*/  IMAD.WIDE R12, R0, 0x8, R14 ;  /* 0x00000008000c7825 */ /* 0x001fcc00078e020e */
[----:B------:R0:W-:Y:S04]  /*01f0*/  STG.E.64 desc[UR4][R12.64], R10 ;  /* 0x0000000a0c007986 */ /* 0x0001e8000c101b04 */
[----:B------:R-:W2:Y:S04]  /*0200*/  LDG.E.64 R14, desc[UR4][R4.64] ;  /* 0x00000004040e7981 */ /* 0x000ea8000c1e1b00 */
[----:B------:R-:W2:Y:S01]  /*0210*/  LDG.E.64 R16, desc[UR4][R2.64] ;  /* 0x0000000402107981 */ /* 0x000ea2000c1e1b00 */
[----:B-1----:R-:W-:Y:S01]  /*0220*/  IMAD.WIDE R6, R0, 0x8, R18 ;  /* 0x0000000800067825 */ /* 0x002fe200078e0212 */
[----:B--2---:R-:W-:-:S07]  /*0230*/  DMUL R14, R14, R16 ;  /* 0x000000100e0e7228 */ /* 0x004fce0000000000 */
[----:B------:R0:W-:Y:S04]  /*0240*/  STG.E.64 desc[UR4][R6.64], R14 ;  /* 0x0000000e06007986 */ /* 0x0001e8000c101b04 */
[----:B------:R-:W2:Y:S01]  /*0250*/  LDG.E.64 R8, desc[UR4][R2.64] ;  /* 0x0000000402087981 */ /* 0x000ea2000c1e1b00 */
[----:B------:R-:W-:Y:S01]  /*0260*/  BSSY.RECONVERGENT B0, `(.L_x_0) ;  /* 0x0000019000007945 */ /* 0x000fe20003800200 */
[----:B------:R-:W-:Y:S01]  /*0270*/  CS2R R16, SRZ ;  /* 0x0000000000107805 */ /* 0x000fe2000001ff00 */
[----:B--2---:R-:W-:-:S14]  /*0280*/  DSETP.NEU.AND P0, PT, R8, RZ, PT ;  /* 0x000000ff0800722a */ /* 0x004fdc0003f0d000 */
[----:B0-----:R-:W-:Y:S05]  /*0290*/  @!P0 BRA `(.L_x_1) ;  /* 0x0000000000548947 */ /* 0x001fea0003800000 */
[----:B------:R-:W2:Y:S01]  /*02a0*/  LDG.E.64 R6, desc[UR4][R4.64] ;  /* 0x0000000404067981 */ /* 0x000ea2000c1e1b00 */
[----:B------:R-:W0:Y:S01]  /*02b0*/  MUFU.RCP64H R3, R9 ;  /* 0x0000000900037308 */ /* 0x000e220000001800 */
[----:B------:R-:W-:Y:S01]  /*02c0*/  IMAD.MOV.U32 R2, RZ, RZ, 0x1 ;  /* 0x00000001ff027424 */ /* 0x000fe200078e00ff */
[----:B------:R-:W-:Y:S05]  /*02d0*/  BSSY.RECONVERGENT B1, `(.L_x_2) ;  /* 0x000000f000017945 */ /* 0x000fea0003800200 */
[----:B0-----:R-:W-:-:S08]  /*02e0*/  DFMA R10, -R8, R2, 1 ;  /* 0x3ff00000080a742b */ /* 0x001fd00000000102 */
[----:B------:R-:W-:-:S08]  /*02f0*/  DFMA R10, R10, R10, R10 ;  /* 0x0000000a0a0a722b */ /* 0x000fd0000000000a */
[----:B------:R-:W-:-:S08]  /*0300*/  DFMA R10, R2, R10, R2 ;  /* 0x0000000a020a722b */ /* 0x000fd00000000002 */
[----:B------:R-:W-:-:S08]  /*0310*/  DFMA R2, -R8, R10, 1 ;  /* 0x3ff000000802742b */ /* 0x000fd0000000010a */
[----:B------:R-:W-:-:S08]  /*0320*/  DFMA R2, R10, R2, R10 ;  /* 0x000000020a02722b */ /* 0x000fd0000000000a */
[----:B--2---:R-:W-:Y:S01]  /*0330*/  DMUL R10, R6, R2 ;  /* 0x00000002060a7228 */ /* 0x004fe20000000000 */
[----:B------:R-:W-:-:S07]  /*0340*/  FSETP.GEU.AND P1, PT, |R7|, 6.5827683646048100446e-37, PT ;  /* 0x036000000700780b */ /* 0x000fce0003f2e200 */
[----:B------:R-:W-:-:S08]  /*0350*/  DFMA R12, -R8, R10, R6 ;  /* 0x0000000a080c722b */ /* 0x000fd00000000106 */
[----:B------:R-:W-:-:S10]  /*0360*/  DFMA R2, R2, R12, R10 ;  /* 0x0000000c0202722b */ /* 0x000fd4000000000a */
[----:B------:R-:W-:-:S05]  /*0370*/  FFMA R4, RZ, R9, R3 ;  /* 0x00000009ff047223 */ /* 0x000fca0000000003 */
[----:B------:R-:W-:-:S13]  /*0380*/  FSETP.GT.AND P0, PT, |R4|, 1.469367938527859385e-39, PT ;  /* 0x001000000400780b */ /* 0x000fda0003f04200 */
[----:B------:R-:W-:Y:S05]  /*0390*/  @P0 BRA P1, `(.L_x_3) ;  /* 0x0000000000080947 */ /* 0x000fea0000800000 */
[----:B------:R-:W-:-:S07]  /*03a0*/  MOV R10, 0x3c0 ;  /* 0x000003c0000a7802 */ /* 0x000fce0000000f00 */
[----:B------:R-:W-:Y:S05]  /*03b0*/  CALL.REL.NOINC `($__internal_0_$__cuda_sm20_div_rn_f64_full) ;  /* 0x0000000000207944 */ /* 0x000fea0003c00000 */
.L_x_3:
[----:B------:R-:W-:Y:S05]  /*03c0*/  BSYNC.RECONVERGENT B1 ;  /* 0x0000000000017941 */ /* 0x000fea0003800200 */
.L_x_2:
[----:B------:R-:W-:Y:S02]  /*03d0*/  IMAD.MOV.U32 R16, RZ, RZ, R2 ;  /* 0x000000ffff107224 */ /* 0x000fe400078e0002 */
[----:B------:R-:W-:-:S07]  /*03e0*/  IMAD.MOV.U32 R17, RZ, RZ, R3 ;  /* 0x000000ffff117224 */ /* 0x000fce00078e0003 */
.L_x_1:
[----:B------:R-:W-:Y:S05]  /*03f0*/  BSYNC.RECONVERGENT B0 ;  /* 0x0000000000007941 */ /* 0x000fea0003800200 */
.L_x_0:
[----:B------:R-:W0:Y:S02]  /*0400*/  LDC.64 R2, c[0x0][0x3a8] ;  /* 0x0000ea00ff027b82 */ /* 0x000e240000000a00 */
[----:B0-----:R-:W-:-:S05]  /*0410*/  IMAD.WIDE R2, R0, 0x8, R2 ;  /* 0x0000000800027825 */ /* 0x001fca00078e0202 */
[----:B------:R-:W-:Y:S01]  /*0420*/  STG.E.64 desc[UR4][R2.64], R16 ;  /* 0x0000001002007986 */ /* 0x000fe2000c101b04 */
[----:B------:R-:W-:Y:S05]  /*0430*/  EXIT ;  /* 0x000000000000794d */ /* 0x000fea0003800000 */
        .weak           $__internal_0_$__cuda_sm20_div_rn_f64_full
        .type           $__internal_0_$__cuda_sm20_div_rn_f64_full,@function
        .size           $__internal_0_$__cuda_sm20_div_rn_f64_full,(.L_x_10 - $__internal_0_$__cuda_sm20_div_rn_f64_full)
$__internal_0_$__cuda_sm20_div_rn_f64_full:
[C---:B------:R-:W-:Y:S01]  /*0440*/  FSETP.GEU.AND P0, PT, |R9|.reuse, 1.469367938527859385e-39, PT ;  /* 0x001000000900780b */ /* 0x040fe20003f0e200 */
[--C-:B------:R-:W-:Y:S01]  /*0450*/  IMAD.MOV.U32 R4, RZ, RZ, R8.reuse ;  /* 0x000000ffff047224 */ /* 0x100fe200078e0008 */
[----:B------:R-:W-:Y:S01]  /*0460*/  LOP3.LUT R2, R9, 0x800fffff, RZ, 0xc0, !PT ;  /* 0x800fffff09027812 */ /* 0x000fe200078ec0ff */
[----:B------:R-:W-:Y:S01]  /*0470*/  IMAD.MOV.U32 R5, RZ, RZ, R9 ;  /* 0x000000ffff057224 */ /* 0x000fe200078e0009 */
[C---:B------:R-:W-:Y:S01]  /*0480*/  FSETP.GEU.AND P2, PT, |R7|.reuse, 1.469367938527859385e-39, PT ;  /* 0x001000000700780b */ /* 0x040fe20003f4e200 */
[----:B------:R-:W-:Y:S01]  /*0490*/  IMAD.MOV.U32 R16, RZ, RZ, 0x1 ;  /* 0x00000001ff107424 */ /* 0x000fe200078e00ff */
[----:B------:R-:W-:Y:S01]  /*04a0*/  LOP3.LUT R3, R2, 0x3ff00000, RZ, 0xfc, !PT ;  /* 0x3ff0000002037812 */ /* 0x000fe200078efcff */
[----:B------:R-:W-:Y:S01]  /*04b0*/  IMAD.MOV.U32 R2, RZ, RZ, R8 ;  /* 0x000000ffff027224 */ /* 0x000fe200078e0008 */
[----:B------:R-:W-:Y:S01]  /*04c0*/  LOP3.LUT R11, R7, 0x7ff00000, RZ, 0xc0, !PT ;  /* 0x7ff00000070b7812 */ /* 0x000fe200078ec0ff */
[----:B------:R-:W-:Y:S01]  /*04d0*/  BSSY.RECONVERGENT B2, `(.L_x_4) ;  /* 0x0000051000027945 */ /* 0x000fe20003800200 */
[----:B------:R-:W-:-:S03]  /*04e0*/  LOP3.LUT R14, R9, 0x7ff00000, RZ, 0xc0, !PT ;  /* 0x7ff00000090e7812 */ /* 0x000fc600078ec0ff */
[----:B------:R-:W-:Y:S01]  /*04f0*/  @!P0 DMUL R2, R4, 8.98846567431157953865e+307 ;  /* 0x7fe0000004028828 */ /* 0x000fe20000000000 */
[----:B------:R-:W-:-:S03]  /*0500*/  ISETP.GE.U32.AND P1, PT, R11, R14, PT ;  /* 0x0000000e0b00720c */ /* 0x000fc60003f26070 */
[----:B------:R-:W-:Y:S02]  /*0510*/  @!P2 LOP3.LUT R8, R5, 0x7ff00000, RZ, 0xc0, !PT ;  /* 0x7ff000000508a812 */ /* 0x000fe400078ec0ff */
[----:B------:R-:W0:Y:S02]  /*0520*/  MUFU.RCP64H R17, R3 ;  /* 0x0000000300117308 */ /* 0x000e240000001800 */
[----:B------:R-:W-:Y:S01]  /*0530*/  @!P2 ISETP.GE.U32.AND P3, PT, R11, R8, PT ;  /* 0x000000080b00a20c */ /* 0x000fe20003f66070 */
[----:B------:R-:W-:Y:S01]  /*0540*/  IMAD.MOV.U32 R8, RZ, RZ, R6 ;  /* 0x000000ffff087224 */ /* 0x000fe200078e0006 */
[----:B0-----:R-:W-:-:S08]  /*0550*/  DFMA R12, R16, -R2, 1 ;  /* 0x3ff00000100c742b */ /* 0x001fd00000000802 */
[----:B------:R-:W-:Y:S01]  /*0560*/  DFMA R18, R12, R12, R12 ;  /* 0x0000000c0c12722b */ /* 0x000fe2000000000c */
[----:B------:R-:W-:-:S05]  /*0570*/  IMAD.MOV.U32 R12, RZ, RZ, 0x1ca00000 ;  /* 0x1ca00000ff0c7424 */ /* 0x000fca00078e00ff */
[C---:B------:R-:W-:Y:S02]  /*0580*/  @!P2 SEL R13, R12.reuse, 0x63400000, !P3 ;  /* 0x634000000c0da807 */ /* 0x040fe40005800000 */
[----:B------:R-:W-:Y:S01]  /*0590*/  DFMA R16, R16, R18, R16 ;  /* 0x000000121010722b */ /* 0x000fe20000000010 */
[----:B------:R-:W-:Y:S01]  /*05a0*/  SEL R9, R12, 0x63400000, !P1 ;  /* 0x634000000c097807 */ /* 0x000fe20004800000 */
[----:B------:R-:W-:Y:S01]  /*05b0*/  @!P2 IMAD.MOV.U32 R18, RZ, RZ, RZ ;  /* 0x000000ffff12a224 */ /* 0x000fe200078e00ff */
[--C-:B------:R-:W-:Y:S02]  /*05c0*/  @!P2 LOP3.LUT R13, R13, 0x80000000, R7.reuse, 0xf8, !PT ;  /* 0x800000000d0da812 */ /* 0x100fe400078ef807 */
[----:B------:R-:W-:Y:S02]  /*05d0*/  LOP3.LUT R9, R9, 0x800fffff, R7, 0xf8, !PT ;  /* 0x800fffff09097812 */ /* 0x000fe400078ef807 */
[----:B------:R-:W-:Y:S01]  /*05e0*/  @!P2 LOP3.LUT R19, R13, 0x100000, RZ, 0xfc, !PT ;  /* 0x001000000d13a812 */ /* 0x000fe200078efcff */
[----:B------:R-:W-:-:S05]  /*05f0*/  DFMA R20, R16, -R2, 1 ;  /* 0x3ff000001014742b */ /* 0x000fca0000000802 */
[----:B------:R-:W-:-:S03]  /*0600*/  @!P2 DFMA R8, R8, 2, -R18 ;  /* 0x400000000808a82b */ /* 0x000fc60000000812 */
[----:B------:R-:W-:Y:S01]  /*0610*/  DFMA R16, R16, R20, R16 ;  /* 0x000000141010722b */ /* 0x000fe20000000010 */
[----:B------:R-:W-:Y:S02]  /*0620*/  IMAD.MOV.U32 R21, RZ, RZ, R11 ;  /* 0x000000ffff157224 */ /* 0x000fe400078e000b */
[----:B------:R-:W-:Y:S01]  /*0630*/  IMAD.MOV.U32 R20, RZ, RZ, R14 ;  /* 0x000000ffff147224 */ /* 0x000fe200078e000e */
[----:B------:R-:W-:-:S03]  /*0640*/  @!P0 LOP3.LUT R20, R3, 0x7ff00000, RZ, 0xc0, !PT ;  /* 0x7ff0000003148812 */ /* 0x000fc600078ec0ff */
[----:B------:R-:W-:Y:S01]  /*0650*/  @!P2 LOP3.LUT R21, R9, 0x7ff00000, RZ, 0xc0, !PT ;  /* 0x7ff000000915a812 */ /* 0x000fe200078ec0ff */
[----:B------:R-:W-:Y:S01]  /*0660*/  DMUL R18, R16, R8 ;  /* 0x0000000810127228 */ /* 0x000fe20000000000 */
[----:B------:R-:W-:-:S03]  /*0670*/  VIADD R22, R20, 0xffffffff ;  /* 0xffffffff14167836 */ /* 0x000fc60000000000 */
[----:B------:R-:W-:-:S04]  /*0680*/  VIADD R13, R21, 0xffffffff ;  /* 0xffffffff150d7836 */ /* 0x000fc80000000000 */
[----:B------:R-:W-:Y:S01]  /*0690*/  DFMA R14, R18, -R2, R8 ;  /* 0x80000002120e722b */ /* 0x000fe20000000008 */
[----:B------:R-:W-:-:S04]  /*06a0*/  ISETP.GT.U32.AND P0, PT, R13, 0x7feffffe, PT ;  /* 0x7feffffe0d00780c */ /* 0x000fc80003f04070 */
[----:B------:R-:W-:-:S03]  /*06b0*/  ISETP.GT.U32.OR P0, PT, R22, 0x7feffffe, P0 ;  /* 0x7feffffe1600780c */ /* 0x000fc60000704470 */
[----:B------:R-:W-:-:S10]  /*06c0*/  DFMA R14, R16, R14, R18 ;  /* 0x0000000e100e722b */ /* 0x000fd40000000012 */
[----:B------:R-:W-:Y:S05]  /*06d0*/  @P0 BRA `(.L_x_5) ;  /* 0x00000000006c0947 */ /* 0x000fea0003800000 */
[----:B------:R-:W-:-:S04]  /*06e0*/  LOP3.LUT R16, R5, 0x7ff00000, RZ, 0xc0, !PT ;  /* 0x7ff0000005107812 */ /* 0x000fc800078ec0ff */
[CC--:B------:R-:W-:Y:S02]  /*06f0*/  VIADDMNMX R6, R11.reuse, -R16.reuse, 0xb9600000, !PT ;  /* 0xb96000000b067446 */ /* 0x0c0fe40007800910 */
[----:B------:R-:W-:Y:S02]  /*0700*/  ISETP.GE.U32.AND P0, PT, R11, R16, PT ;  /* 0x000000100b00720c */ /* 0x000fe40003f06070 */
[----:B------:R-:W-:Y:S02]  /*0710*/  VIMNMX R6, PT, PT, R6, 0x46a00000, PT ;  /* 0x46a0000006067848 */ /* 0x000fe40003fe0100 */
[----:B------:R-:W-:-:S05]  /*0720*/  SEL R11, R12, 0x63400000, !P0 ;  /* 0x634000000c0b7807 */ /* 0x000fca0004000000 */
[----:B------:R-:W-:Y:S02]  /*0730*/  IMAD.IADD R11, R6, 0x1, -R11 ;  /* 0x00000001060b7824 */ /* 0x000fe400078e0a0b */
[----:B------:R-:W-:Y:S02]  /*0740*/  IMAD.MOV.U32 R6, RZ, RZ, RZ ;  /* 0x000000ffff067224 */ /* 0x000fe400078e00ff */
[----:B------:R-:W-:-:S06]  /*0750*/  VIADD R7, R11, 0x7fe00000 ;  /* 0x7fe000000b077836 */ /* 0x000fcc0000000000 */
[----:B------:R-:W-:-:S10]  /*0760*/  DMUL R12, R14, R6 ;  /* 0x000000060e0c7228 */ /* 0x000fd40000000000 */
[----:B------:R-:W-:-:S13]  /*0770*/  FSETP.GTU.AND P0, PT, |R13|, 1.469367938527859385e-39, PT ;  /* 0x001000000d00780b */ /* 0x000fda0003f0c200 */
[----:B------:R-:W-:Y:S05]  /*0780*/  @P0 BRA `(.L_x_6) ;  /* 0x0000000000940947 */ /* 0x000fea0003800000 */
[----:B------:R-:W-:Y:S01]  /*0790*/  DFMA R2, R14, -R2, R8 ;  /* 0x800000020e02722b */ /* 0x000fe20000000008 */
[----:B------:R-:W-:-:S09]  /*07a0*/  IMAD.MOV.U32 R6, RZ, RZ, RZ ;  /* 0x000000ffff067224 */ /* 0x000fd200078e00ff */
[C---:B------:R-:W-:Y:S02]  /*07b0*/  FSETP.NEU.AND P0, PT, R3.reuse, RZ, PT ;  /* 0x000000ff0300720b */ /* 0x040fe40003f0d000 */
[----:B------:R-:W-:-:S04]  /*07c0*/  LOP3.LUT R5, R3, 0x80000000, R5, 0x48, !PT ;  /* 0x8000000003057812 */ /* 0x000fc800078e4805 */
[----:B------:R-:W-:-:S07]  /*07d0*/  LOP3.LUT R7, R5, R7, RZ, 0xfc, !PT ;  /* 0x0000000705077212 */ /* 0x000fce00078efcff */
[----:B------:R-:W-:Y:S05]  /*07e0*/  @!P0 BRA `(.L_x_6) ;  /* 0x00000000007c8947 */ /* 0x000fea0003800000 */
[----:B------:R-:W-:Y:S01]  /*07f0*/  IMAD.MOV R3, RZ, RZ, -R11 ;  /* 0x000000ffff037224 */ /* 0x000fe200078e0a0b */
[----:B------:R-:W-:Y:S01]  /*0800*/  DMUL.RP R6, R14, R6 ;  /* 0x000000060e067228 */ /* 0x000fe20000008000 */
[----:B------:R-:W-:Y:S01]  /*0810*/  IMAD.MOV.U32 R2, RZ, RZ, RZ ;  /* 0x000000ffff027224 */ /* 0x000fe200078e00ff */
[----:B------:R-:W-:-:S05]  /*0820*/  IADD3 R11, PT, PT, -R11, -0x43300000, RZ ;  /* 0xbcd000000b0b7810 */ /* 0x000fca0007ffe1ff */
[----:B------:R-:W-:-:S03]  /*0830*/  DFMA R2, R12, -R2, R14 ;  /* 0x800000020c02722b */ /* 0x000fc6000000000e */
[----:B------:R-:W-:-:S07]  /*0840*/  LOP3.LUT R5, R7, R5, RZ, 0x3c, !PT ;  /* 0x0000000507057212 */ /* 0x000fce00078e3cff */
[----:B------:R-:W-:-:S04]  /*0850*/  FSETP.NEU.AND P0, PT, |R3|, R11, PT ;  /* 0x0000000b0300720b */ /* 0x000fc80003f0d200 */
[----:B------:R-:W-:Y:S02]  /*0860*/  FSEL R12, R6, R12, !P0 ;  /* 0x0000000c060c7208 */ /* 0x000fe40004000000 */
[----:B------:R-:W-:Y:S01]  /*0870*/  FSEL R13, R5, R13, !P0 ;  /* 0x0000000d050d7208 */ /* 0x000fe20004000000 */
[----:B------:R-:W-:Y:S06]  /*0880*/  BRA `(.L_x_6) ;  /* 0x0000000000547947 */ /* 0x000fec0003800000 */
.L_x_5:
[----:B------:R-:W-:-:S14]  /*0890*/  DSETP.NAN.AND P0, PT, R6, R6, PT ;  /* 0x000000060600722a */ /* 0x000fdc0003f08000 */
[----:B------:R-:W-:Y:S05]  /*08a0*/  @P0 BRA `(.L_x_7) ;  /* 0x0000000000440947 */ /* 0x000fea0003800000 */
[----:B------:R-:W-:-:S14]  /*08b0*/  DSETP.NAN.AND P0, PT, R4, R4, PT ;  /* 0x000000040400722a */ /* 0x000fdc0003f08000 */
[----:B------:R-:W-:Y:S05]  /*08c0*/  @P0 BRA `(.L_x_8) ;  /* 0x0000000000300947 */ /* 0x000fea0003800000 */
[----:B------:R-:W-:Y:S01]  /*08d0*/  ISETP.NE.AND P0, PT, R21, R20, PT ;  /* 0x000000141500720c */ /* 0x000fe20003f05270 */
[----:B------:R-:W-:Y:S02]  /*08e0*/  IMAD.MOV.U32 R12, RZ, RZ, 0x0 ;  /* 0x00000000ff0c7424 */ /* 0x000fe400078e00ff */
[----:B------:R-:W-:-:S10]  /*08f0*/  IMAD.MOV.U32 R13, RZ, RZ, -0x80000 ;  /* 0xfff80000ff0d7424 */ /* 0x000fd400078e00ff */
[----:B------:R-:W-:Y:S05]  /*0900*/  @!P0 BRA `(.L_x_6) ;  /* 0x0000000000348947 */ /* 0x000fea0003800000 */
[----:B------:R-:W-:Y:S02]  /*0910*/  ISETP.NE.AND P0, PT, R21, 0x7ff00000, PT ;  /* 0x7ff000001500780c */ /* 0x000fe40003f05270 */
[----:B------:R-:W-:Y:S02]  /*0920*/  LOP3.LUT R13, R7, 0x80000000, R5, 0x48, !PT ;  /* 0x80000000070d7812 */ /* 0x000fe400078e4805 */
[----:B------:R-:W-:-:S13]  /*0930*/  ISETP.EQ.OR P0, PT, R20, RZ, !P0 ;  /* 0x000000ff1400720c */ /* 0x000fda0004702670 */
[----:B------:R-:W-:Y:S01]  /*0940*/  @P0 LOP3.LUT R2, R13, 0x7ff00000, RZ, 0xfc, !PT ;  /* 0x7ff000000d020812 */ /* 0x000fe200078efcff */
[----:B------:R-:W-:Y:S02]  /*0950*/  @!P0 IMAD.MOV.U32 R12, RZ, RZ, RZ ;  /* 0x000000ffff0c8224 */ /* 0x000fe400078e00ff */
[----:B------:R-:W-:Y:S02]  /*0960*/  @P0 IMAD.MOV.U32 R12, RZ, RZ, RZ ;  /* 0x000000ffff0c0224 */ /* 0x000fe400078e00ff */
[----:B------:R-:W-:Y:S01]  /*0970*/  @P0 IMAD.MOV.U32 R13, RZ, RZ, R2 ;  /* 0x000000ffff0d0224 */ /* 0x000fe200078e0002 */
[----:B------:R-:W-:Y:S06]  /*0980*/  BRA `(.L_x_6) ;  /* 0x0000000000147947 */ /* 0x000fec0003800000 */
.L_x_8:
[----:B------:R-:W-:Y:S01]  /*0990*/  LOP3.LUT R13, R5, 0x80000, RZ, 0xfc, !PT ;  /* 0x00080000050d7812 */ /* 0x000fe200078efcff */
[----:B------:R-:W-:Y:S01]  /*09a0*/  IMAD.MOV.U32 R12, RZ, RZ, R4 ;  /* 0x000000ffff0c7224 */ /* 0x000fe200078e0004 */
[----:B------:R-:W-:Y:S06]  /*09b0*/  BRA `(.L_x_6) ;  /* 0x0000000000087947 */ /* 0x000fec0003800000 */
.L_x_7:
[----:B------:R-:W-:Y:S01]  /*09c0*/  LOP3.LUT R13, R7, 0x80000, RZ, 0xfc, !PT ;  /* 0x00080000070d7812 */ /* 0x000fe200078efcff */
[----:B------:R-:W-:-:S07]  /*09d0*/  IMAD.MOV.U32 R12, RZ, RZ, R6 ;  /* 0x000000ffff0c7224 */ /* 0x000fce00078e0006 */
.L_x_6:
[----:B------:R-:W-:Y:S05]  /*09e0*/  BSYNC.RECONVERGENT B2 ;  /* 0x0000000000027941 */ /* 0x000fea0003800200 */
.L_x_4:
[----:B------:R-:W-:Y:S02]  /*09f0*/  IMAD.MOV.U32 R11, RZ, RZ, 0x0 ;  /* 0x00000000ff0b7424 */ /* 0x000fe400078e00ff */
[----:B------:R-:W-:Y:S02]  /*0a00*/  IMAD.MOV.U32 R2, RZ, RZ, R12 ;  /* 0x000000ffff027224 */ /* 0x000fe400078e000c */
[----:B------:R-:W-:Y:S01]  /*0a10*/  IMAD.MOV.U32 R3, RZ, RZ, R13 ;  /* 0x000000ffff037224 */ /* 0x000fe200078e000d */
[----:B------:R-:W-:Y:S06]  /*0a20*/  RET.REL.NODEC R10 `(_Z26matrix_operations_parallelPdS_S_S_S_S_i) ;  /* 0xfffffff40a747950 */ /* 0x000fec0003c3ffff */
.L_x_9:
[----:B------:R-:W-:-:S00]  /*0a30*/  BRA `(.L_x_9) ;  /* 0xfffffffc00fc7947 */ /* 0x000fc0000383ffff */
[----:B------:R-:W-:-:S00]  /*0a40*/  NOP ;  /* 0x0000000000007918 */ /* 0x000fc00000000000 */
        /* <DEDUP_REMOVED lines=11> */
.L_x_10:


//--------------------- .nv.shared.reserved.0     --------------------------
	.section	.nv.shared.reserved.0,"aw",@nobits
	.weak		__nv_reservedSMEM_offset_0_alias
	.size		__nv_reservedSMEM_offset_0_alias, 0, 64
	.other		__nv_reservedSMEM_offset_0_alias,@"STO_CUDA_RESERVED_SHARED STV_DEFAULT"
__nv_reservedSMEM_offset_0_alias:
	.zero		0
	.zero		64


//--------------------- .nv.constant0._Z26matrix_operations_parallelPdS_S_S_S_S_i --------------------------
	.section	.nv.constant0._Z26matrix_operations_parallelPdS_S_S_S_S_i,"a",@progbits
	.sectionflags	@""
	.align	4
.nv.constant0._Z26matrix_operations_parallelPdS_S_S_S_S_i:
	.zero		948


//--------------------- SYMBOLS --------------------------

	.type		.nv.reservedSmem.offset0,@object
	.size		.nv.reservedSmem.offset0,0x4
